	.headerflags	@"EF_CUDA_TEXMODE_UNIFIED EF_CUDA_64BIT_ADDRESS EF_CUDA_ACCELERATORS EF_CUDA_SM90 EF_CUDA_VIRTUAL_SM(EF_CUDA_SM90)"
	.elftype	@"ET_EXEC"


//--------------------- .nv.info                  --------------------------
	.section	.nv.info,"",@"SHT_CUDA_INFO"
	.align	4


	//----- nvinfo : EIATTR_REGCOUNT
	.align		4
        /*0000*/ 	.byte	0x04, 0x2f
        /*0002*/ 	.short	(.L_1 - .L_0)
	.align		4
.L_0:
        /*0004*/ 	.word	index@(triton_poi_fused__softmax_0)
        /*0008*/ 	.word	0x00000010


	//----- nvinfo : EIATTR_MIN_STACK_SIZE
	.align		4
.L_1:
        /*000c*/ 	.byte	0x04, 0x12
        /*000e*/ 	.short	(.L_3 - .L_2)
	.align		4
.L_2:
        /*0010*/ 	.word	index@(triton_poi_fused__softmax_0)
        /*0014*/ 	.word	0x00000000


	//----- nvinfo : EIATTR_FRAME_SIZE
	.align		4
.L_3:
        /*0018*/ 	.byte	0x04, 0x11
        /*001a*/ 	.short	(.L_5 - .L_4)
	.align		4
.L_4:
        /*001c*/ 	.word	index@(triton_poi_fused__softmax_0)
        /*0020*/ 	.word	0x00000000


	//----- nvinfo : EIATTR_MIN_STACK_SIZE
	.align		4
.L_5:
        /*0024*/ 	.byte	0x04, 0x12
        /*0026*/ 	.short	(.L_7 - .L_6)
	.align		4
.L_6:
        /*0028*/ 	.word	index@(triton_poi_fused__softmax_0)
        /*002c*/ 	.word	0x00000000
.L_7:


//--------------------- .nv.info.triton_poi_fused__softmax_0 --------------------------
	.section	.nv.info.triton_poi_fused__softmax_0,"",@"SHT_CUDA_INFO"
	.sectionflags	@""
	.align	4


	//----- nvinfo : EIATTR_CUDA_API_VERSION
	.align		4
        /*0000*/ 	.byte	0x04, 0x37
        /*0002*/ 	.short	(.L_9 - .L_8)
.L_8:
        /*0004*/ 	.word	0x0000007c


	//----- nvinfo : EIATTR_KPARAM_INFO
	.align		4
.L_9:
        /*0008*/ 	.byte	0x04, 0x17
        /*000a*/ 	.short	(.L_11 - .L_10)
.L_10:
        /*000c*/ 	.word	0x00000000
        /*0010*/ 	.short	0x0002
        /*0012*/ 	.short	0x0010
        /*0014*/ 	.byte	0x00, 0xf0, 0x11, 0x00


	//----- nvinfo : EIATTR_KPARAM_INFO
	.align		4
.L_11:
        /*0018*/ 	.byte	0x04, 0x17
        /*001a*/ 	.short	(.L_13 - .L_12)
.L_12:
        /*001c*/ 	.word	0x00000000
        /*0020*/ 	.short	0x0001
        /*0022*/ 	.short	0x0008
        /*0024*/ 	.byte	0x00, 0xf4, 0x21, 0x00


	//----- nvinfo : EIATTR_KPARAM_INFO
	.align		4
.L_13:
        /*0028*/ 	.byte	0x04, 0x17
        /*002a*/ 	.short	(.L_15 - .L_14)
.L_14:
        /*002c*/ 	.word	0x00000000
        /*0030*/ 	.short	0x0000
        /*0032*/ 	.short	0x0000
        /*0034*/ 	.byte	0x00, 0xf4, 0x21, 0x00


	//----- nvinfo : EIATTR_SPARSE_MMA_MASK
	.align		4
.L_15:
        /*0038*/ 	.byte	0x03, 0x50
        /*003a*/ 	.short	0x0000


	//----- nvinfo : EIATTR_MAXREG_COUNT
	.align		4
        /*003c*/ 	.byte	0x03, 0x1b
        /*003e*/ 	.short	0x00ff


	//----- nvinfo : EIATTR_EXIT_INSTR_OFFSETS
	.align		4
        /*0040*/ 	.byte	0x04, 0x1c
        /*0042*/ 	.short	(.L_17 - .L_16)


	//   ....[0]....
.L_16:
        /*0044*/ 	.word	0x000002d0


	//----- nvinfo : EIATTR_REQNTID
	.align		4
.L_17:
        /*0048*/ 	.byte	0x04, 0x10
        /*004a*/ 	.short	(.L_19 - .L_18)
.L_18:
        /*004c*/ 	.word	0x00000080
        /*0050*/ 	.word	0x00000001
        /*0054*/ 	.word	0x00000001


	//----- nvinfo : EIATTR_CBANK_PARAM_SIZE
	.align		4
.L_19:
        /*0058*/ 	.byte	0x03, 0x19
        /*005a*/ 	.short	0x0014


	//----- nvinfo : EIATTR_PARAM_CBANK
	.align		4
        /*005c*/ 	.byte	0x04, 0x0a
        /*005e*/ 	.short	(.L_21 - .L_20)
	.align		4
.L_20:
        /*0060*/ 	.word	index@(.nv.constant0.triton_poi_fused__softmax_0)
        /*0064*/ 	.short	0x0210
        /*0066*/ 	.short	0x0014


	//----- nvinfo : EIATTR_SW_WAR
	.align		4
.L_21:
        /*0068*/ 	.byte	0x04, 0x36
        /*006a*/ 	.short	(.L_23 - .L_22)
.L_22:
        /*006c*/ 	.word	0x00000008
.L_23:


//--------------------- .nv.callgraph             --------------------------
	.section	.nv.callgraph,"",@"SHT_CUDA_CALLGRAPH"
	.align	4
	.sectionentsize	8
	.align		4
        /*0000*/ 	.word	0x00000000
	.align		4
        /*0004*/ 	.word	0xffffffff
	.align		4
        /*0008*/ 	.word	0x00000000
	.align		4
        /*000c*/ 	.word	0xfffffffe
	.align		4
        /*0010*/ 	.word	0x00000000
	.align		4
        /*0014*/ 	.word	0xfffffffd
	.align		4
        /*0018*/ 	.word	0x00000000
	.align		4
        /*001c*/ 	.word	0xfffffffc


//--------------------- .text.triton_poi_fused__softmax_0 --------------------------
	.section	.text.triton_poi_fused__softmax_0,"ax",@progbits
	.align	128
        .global         triton_poi_fused__softmax_0
        .type           triton_poi_fused__softmax_0,@function
        .size           triton_poi_fused__softmax_0,(.L_x_1 - triton_poi_fused__softmax_0)
        .other          triton_poi_fused__softmax_0,@"STO_CUDA_ENTRY STV_DEFAULT"
triton_poi_fused__softmax_0:
.text.triton_poi_fused__softmax_0:
[----:B------:R-:W-:Y:S01]  /*0000*/  LDC R1, c[0x0][0x28] ;  /* 0x00000a00ff017b82 */ /* 0x000fe20000000800 */
[----:B------:R-:W1:Y:S07]  /*0010*/  S2R R5, SR_TID.X ;  /* 0x0000000000057919 */ /* 0x000e6e0000002100 */
[----:B------:R-:W2:Y:S01]  /*0020*/  LDC.64 R2, c[0x0][0x210] ;  /* 0x00008400ff027b82 */ /* 0x000ea20000000a00 */
[----:B------:R-:W-:Y:S01]  /*0030*/  ULDC.64 UR4, c[0x0][0x208] ;  /* 0x0000820000047ab9 */ /* 0x000fe20000000a00 */
[----:B------:R-:W3:Y:S01]  /*0040*/  S2R R0, SR_CTAID.X ;  /* 0x0000000000007919 */ /* 0x000ee20000002500 */
[----:B-1----:R-:W-:-:S02]  /*0050*/  LOP3.LUT R5, R5, 0x7f, RZ, 0xc0, !PT ;  /* 0x0000007f05057812 */ /* 0x002fc400078ec0ff */
[----:B---3--:R-:W-:-:S03]  /*0060*/  SHF.R.S32.HI R4, RZ, 0x18, R0 ;  /* 0x00000018ff047819 */ /* 0x008fc60000011400 */
[----:B------:R-:W-:Y:S01]  /*0070*/  IMAD R5, R0, 0x80, R5 ;  /* 0x0000008000057824 */ /* 0x000fe200078e0205 */
[----:B------:R-:W-:-:S04]  /*0080*/  SGXT R0, R4, 0x1 ;  /* 0x000000010400781a */ /* 0x000fc80000000200 */
[CC--:B------:R-:W-:Y:S02]  /*0090*/  LEA.HI R4, R0.reuse, R5.reuse, RZ, 0x8 ;  /* 0x0000000500047211 */ /* 0x0c0fe400078f40ff */
[----:B------:R-:W-:Y:S02]  /*00a0*/  LEA.HI R0, R0, R5, RZ, 0xa ;  /* 0x0000000500007211 */ /* 0x000fe400078f50ff */
[----:B------:R-:W-:Y:S02]  /*00b0*/  LOP3.LUT R4, R4, 0xffffff00, RZ, 0xc0, !PT ;  /* 0xffffff0004047812 */ /* 0x000fe400078ec0ff */
[----:B------:R-:W-:-:S04]  /*00c0*/  LOP3.LUT R0, R0, 0xfffffc00, RZ, 0xc0, !PT ;  /* 0xfffffc0000007812 */ /* 0x000fc800078ec0ff */
[----:B------:R-:W-:-:S05]  /*00d0*/  IADD3 R13, R0, R5, -R4 ;  /* 0x00000005000d7210 */ /* 0x000fca0007ffe804 */
[----:B--2---:R-:W-:-:S04]  /*00e0*/  IMAD.WIDE R6, R13, 0x4, R2 ;  /* 0x000000040d067825 */ /* 0x004fc800078e0202 */
[C---:B------:R-:W-:Y:S02]  /*00f0*/  VIADD R9, R13.reuse, 0x100 ;  /* 0x000001000d097836 */ /* 0x040fe40000000000 */
[----:B------:R-:W2:Y:S01]  /*0100*/  LDG.E.EL R7, desc[UR4][R6.64] ;  /* 0x0000000406077981 */ /* 0x000ea2000c2e1900 */
[----:B------:R-:W-:Y:S02]  /*0110*/  VIADD R11, R13, 0x200 ;  /* 0x000002000d0b7836 */ /* 0x000fe40000000000 */
[----:B------:R-:W-:-:S04]  /*0120*/  IMAD.WIDE R8, R9, 0x4, R2 ;  /* 0x0000000409087825 */ /* 0x000fc800078e0202 */
[----:B------:R-:W-:Y:S02]  /*0130*/  IMAD.WIDE R10, R11, 0x4, R2 ;  /* 0x000000040b0a7825 */ /* 0x000fe400078e0202 */
[----:B------:R-:W3:Y:S04]  /*0140*/  LDG.E.EL R8, desc[UR4][R8.64] ;  /* 0x0000000408087981 */ /* 0x000ee8000c2e1900 */
[----:B------:R-:W4:Y:S01]  /*0150*/  LDG.E.EL R10, desc[UR4][R10.64] ;  /* 0x000000040a0a7981 */ /* 0x000f22000c2e1900 */
[----:B------:R-:W-:-:S04]  /*0160*/  VIADD R13, R13, 0x300 ;  /* 0x000003000d0d7836 */ /* 0x000fc80000000000 */
[----:B------:R-:W-:-:S06]  /*0170*/  IMAD.WIDE R12, R13, 0x4, R2 ;  /* 0x000000040d0c7825 */ /* 0x000fcc00078e0202 */
[----:B------:R-:W5:Y:S01]  /*0180*/  LDG.E.EL R12, desc[UR4][R12.64] ;  /* 0x000000040c0c7981 */ /* 0x000f62000c2e1900 */
[----:B------:R-:W-:-:S06]  /*0190*/  IMAD.WIDE R2, R5, 0x4, R2 ;  /* 0x0000000405027825 */ /* 0x000fcc00078e0202 */
[----:B------:R-:W5:Y:S01]  /*01a0*/  LDG.E R2, desc[UR4][R2.64] ;  /* 0x0000000402027981 */ /* 0x000f62000c1e1900 */
[C---:B--2---:R-:W-:Y:S02]  /*01b0*/  FSETP.NAN.AND P1, PT, R7.reuse, R7, PT ;  /* 0x000000070700720b */ /* 0x044fe40003f28000 */
[----:B---3--:R-:W-:-:S11]  /*01c0*/  FSETP.GT.AND P0, PT, R7, R8, PT ;  /* 0x000000080700720b */ /* 0x008fd60003f04000 */
[----:B------:R-:W-:-:S04]  /*01d0*/  @!P1 FSEL R7, R7, R8, P0 ;  /* 0x0000000807079208 */ /* 0x000fc80000000000 */
[C---:B----4-:R-:W-:Y:S02]  /*01e0*/  FSETP.GT.AND P0, PT, R7.reuse, R10, PT ;  /* 0x0000000a0700720b */ /* 0x050fe40003f04000 */
[----:B------:R-:W-:-:S11]  /*01f0*/  FSETP.NAN.AND P1, PT, R7, R7, PT ;  /* 0x000000070700720b */ /* 0x000fd60003f28000 */
[----:B------:R-:W-:-:S04]  /*0200*/  @!P0 FSEL R7, R7, R10, P1 ;  /* 0x0000000a07078208 */ /* 0x000fc80000800000 */
[C---:B-----5:R-:W-:Y:S02]  /*0210*/  FSETP.GT.AND P0, PT, R7.reuse, R12, PT ;  /* 0x0000000c0700720b */ /* 0x060fe40003f04000 */
[----:B------:R-:W-:-:S11]  /*0220*/  FSETP.NAN.AND P1, PT, R7, R7, PT ;  /* 0x000000070700720b */ /* 0x000fd60003f28000 */
[----:B------:R-:W-:-:S05]  /*0230*/  @!P0 FSEL R7, R7, R12, P1 ;  /* 0x0000000c07078208 */ /* 0x000fca0000800000 */
[----:B------:R-:W-:Y:S02]  /*0240*/  FADD R7, R2, -R7 ;  /* 0x8000000702077221 */ /* 0x000fe40000000000 */
[----:B------:R-:W1:Y:S02]  /*0250*/  LDC.64 R2, c[0x0][0x218] ;  /* 0x00008600ff027b82 */ /* 0x000e640000000a00 */
[----:B------:R-:W-:-:S05]  /*0260*/  FMUL R7, R7, 1.4426950216293334961 ;  /* 0x3fb8aa3b07077820 */ /* 0x000fca0000400000 */
[----:B------:R-:W-:-:S13]  /*0270*/  FSETP.GEU.AND P0, PT, R7, -126, PT ;  /* 0xc2fc00000700780b */ /* 0x000fda0003f0e000 */
[----:B------:R-:W-:-:S04]  /*0280*/  @!P0 FMUL R7, R7, 0.5 ;  /* 0x3f00000007078820 */ /* 0x000fc80000400000 */
[----:B------:R-:W2:Y:S01]  /*0290*/  MUFU.EX2 R9, R7 ;  /* 0x0000000700097308 */ /* 0x000ea20000000800 */
[----:B-1----:R-:W-:-:S04]  /*02a0*/  IMAD.WIDE R2, R5, 0x4, R2 ;  /* 0x0000000405027825 */ /* 0x002fc800078e0202 */
[----:B--2---:R-:W-:-:S05]  /*02b0*/  @!P0 FMUL R9, R9, R9 ;  /* 0x0000000909098220 */ /* 0x004fca0000400000 */
[----:B------:R-:W-:Y:S01]  /*02c0*/  STG.E desc[UR4][R2.64], R9 ;  /* 0x0000000902007986 */ /* 0x000fe2000c101904 */
[----:B------:R-:W-:Y:S05]  /*02d0*/  EXIT ;  /* 0x000000000000794d */ /* 0x000fea0003800000 */
.L_x_0:
[----:B------:R-:W-:-:S00]  /*02e0*/  BRA `(.L_x_0) ;  /* 0xfffffffc00fc7947 */ /* 0x000fc0000383ffff */
[----:B------:R-:W-:-:S00]  /*02f0*/  NOP ;  /* 0x0000000000007918 */ /* 0x000fc00000000000 */
        /* <DEDUP_REMOVED lines=8> */
.L_x_1:


//--------------------- .nv.constant0.triton_poi_fused__softmax_0 --------------------------
	.section	.nv.constant0.triton_poi_fused__softmax_0,"a",@progbits
	.sectionflags	@""
	.align	4
.nv.constant0.triton_poi_fused__softmax_0:
	.zero		548
